	.headerflags	@"EF_CUDA_TEXMODE_UNIFIED EF_CUDA_64BIT_ADDRESS EF_CUDA_ACCELERATORS EF_CUDA_SM90 EF_CUDA_VIRTUAL_SM(EF_CUDA_SM90)"
	.elftype	@"ET_EXEC"


//--------------------- .nv.info                  --------------------------
	.section	.nv.info,"",@"SHT_CUDA_INFO"
	.align	4


	//----- nvinfo : EIATTR_REGCOUNT
	.align		4
        /*0000*/ 	.byte	0x04, 0x2f
        /*0002*/ 	.short	(.L_1 - .L_0)
	.align		4
.L_0:
        /*0004*/ 	.word	index@(triton_poi_fused_exp_mean_mul_pow_rsub_2)
        /*0008*/ 	.word	0x0000000a


	//----- nvinfo : EIATTR_MIN_STACK_SIZE
	.align		4
.L_1:
        /*000c*/ 	.byte	0x04, 0x12
        /*000e*/ 	.short	(.L_3 - .L_2)
	.align		4
.L_2:
        /*0010*/ 	.word	index@(triton_poi_fused_exp_mean_mul_pow_rsub_2)
        /*0014*/ 	.word	0x00000000


	//----- nvinfo : EIATTR_FRAME_SIZE
	.align		4
.L_3:
        /*0018*/ 	.byte	0x04, 0x11
        /*001a*/ 	.short	(.L_5 - .L_4)
	.align		4
.L_4:
        /*001c*/ 	.word	index@(triton_poi_fused_exp_mean_mul_pow_rsub_2)
        /*0020*/ 	.word	0x00000000


	//----- nvinfo : EIATTR_MIN_STACK_SIZE
	.align		4
.L_5:
        /*0024*/ 	.byte	0x04, 0x12
        /*0026*/ 	.short	(.L_7 - .L_6)
	.align		4
.L_6:
        /*0028*/ 	.word	index@(triton_poi_fused_exp_mean_mul_pow_rsub_2)
        /*002c*/ 	.word	0x00000000
.L_7:


//--------------------- .nv.info.triton_poi_fused_exp_mean_mul_pow_rsub_2 --------------------------
	.section	.nv.info.triton_poi_fused_exp_mean_mul_pow_rsub_2,"",@"SHT_CUDA_INFO"
	.sectionflags	@""
	.align	4


	//----- nvinfo : EIATTR_CUDA_API_VERSION
	.align		4
        /*0000*/ 	.byte	0x04, 0x37
        /*0002*/ 	.short	(.L_9 - .L_8)
.L_8:
        /*0004*/ 	.word	0x0000007c


	//----- nvinfo : EIATTR_KPARAM_INFO
	.align		4
.L_9:
        /*0008*/ 	.byte	0x04, 0x17
        /*000a*/ 	.short	(.L_11 - .L_10)
.L_10:
        /*000c*/ 	.word	0x00000000
        /*0010*/ 	.short	0x0001
        /*0012*/ 	.short	0x0008
        /*0014*/ 	.byte	0x00, 0xf4, 0x21, 0x00


	//----- nvinfo : EIATTR_KPARAM_INFO
	.align		4
.L_11:
        /*0018*/ 	.byte	0x04, 0x17
        /*001a*/ 	.short	(.L_13 - .L_12)
.L_12:
        /*001c*/ 	.word	0x00000000
        /*0020*/ 	.short	0x0000
        /*0022*/ 	.short	0x0000
        /*0024*/ 	.byte	0x00, 0xf4, 0x21, 0x00


	//----- nvinfo : EIATTR_SPARSE_MMA_MASK
	.align		4
.L_13:
        /*0028*/ 	.byte	0x03, 0x50
        /*002a*/ 	.short	0x0000


	//----- nvinfo : EIATTR_MAXREG_COUNT
	.align		4
        /*002c*/ 	.byte	0x03, 0x1b
        /*002e*/ 	.short	0x00ff


	//----- nvinfo : EIATTR_EXIT_INSTR_OFFSETS
	.align		4
        /*0030*/ 	.byte	0x04, 0x1c
        /*0032*/ 	.short	(.L_15 - .L_14)


	//   ....[0]....
.L_14:
        /*0034*/ 	.word	0x00000090


	//   ....[1]....
        /*0038*/ 	.word	0x00000110


	//----- nvinfo : EIATTR_REQNTID
	.align		4
.L_15:
        /*003c*/ 	.byte	0x04, 0x10
        /*003e*/ 	.short	(.L_17 - .L_16)
.L_16:
        /*0040*/ 	.word	0x00000020
        /*0044*/ 	.word	0x00000001
        /*0048*/ 	.word	0x00000001


	//----- nvinfo : EIATTR_CBANK_PARAM_SIZE
	.align		4
.L_17:
        /*004c*/ 	.byte	0x03, 0x19
        /*004e*/ 	.short	0x0010


	//----- nvinfo : EIATTR_PARAM_CBANK
	.align		4
        /*0050*/ 	.byte	0x04, 0x0a
        /*0052*/ 	.short	(.L_19 - .L_18)
	.align		4
.L_18:
        /*0054*/ 	.word	index@(.nv.constant0.triton_poi_fused_exp_mean_mul_pow_rsub_2)
        /*0058*/ 	.short	0x0210
        /*005a*/ 	.short	0x0010


	//----- nvinfo : EIATTR_SW_WAR
	.align		4
.L_19:
        /*005c*/ 	.byte	0x04, 0x36
        /*005e*/ 	.short	(.L_21 - .L_20)
.L_20:
        /*0060*/ 	.word	0x00000008
.L_21:


//--------------------- .nv.callgraph             --------------------------
	.section	.nv.callgraph,"",@"SHT_CUDA_CALLGRAPH"
	.align	4
	.sectionentsize	8
	.align		4
        /*0000*/ 	.word	0x00000000
	.align		4
        /*0004*/ 	.word	0xffffffff
	.align		4
        /*0008*/ 	.word	0x00000000
	.align		4
        /*000c*/ 	.word	0xfffffffe
	.align		4
        /*0010*/ 	.word	0x00000000
	.align		4
        /*0014*/ 	.word	0xfffffffd
	.align		4
        /*0018*/ 	.word	0x00000000
	.align		4
        /*001c*/ 	.word	0xfffffffc


//--------------------- .text.triton_poi_fused_exp_mean_mul_pow_rsub_2 --------------------------
	.section	.text.triton_poi_fused_exp_mean_mul_pow_rsub_2,"ax",@progbits
	.align	128
        .global         triton_poi_fused_exp_mean_mul_pow_rsub_2
        .type           triton_poi_fused_exp_mean_mul_pow_rsub_2,@function
        .size           triton_poi_fused_exp_mean_mul_pow_rsub_2,(.L_x_1 - triton_poi_fused_exp_mean_mul_pow_rsub_2)
        .other          triton_poi_fused_exp_mean_mul_pow_rsub_2,@"STO_CUDA_ENTRY STV_DEFAULT"
triton_poi_fused_exp_mean_mul_pow_rsub_2:
.text.triton_poi_fused_exp_mean_mul_pow_rsub_2:
[----:B------:R-:W0:Y:S02]  /*0000*/  LDC R1, c[0x0][0x28] ;  /* 0x00000a00ff017b82 */ /* 0x000e240000000800 */
[----:B------:R-:W1:Y:S01]  /*0010*/  LDC.64 R2, c[0x0][0x210] ;  /* 0x00008400ff027b82 */ /* 0x000e620000000a00 */
[----:B------:R-:W-:Y:S02]  /*0020*/  ULDC.64 UR4, c[0x0][0x208] ;  /* 0x0000820000047ab9 */ /* 0x000fe40000000a00 */
[----:B-1----:R1:W5:Y:S04]  /*0030*/  LDG.E R4, desc[UR4][R2.64+0x4] ;  /* 0x0000040402047981 */ /* 0x002368000c1e1900 */
[----:B------:R1:W5:Y:S04]  /*0040*/  LDG.E R0, desc[UR4][R2.64] ;  /* 0x0000000402007981 */ /* 0x000368000c1e1900 */
[----:B------:R1:W5:Y:S04]  /*0050*/  LDG.E R6, desc[UR4][R2.64+0x8] ;  /* 0x0000080402067981 */ /* 0x000368000c1e1900 */
[----:B------:R1:W5:Y:S01]  /*0060*/  LDG.E R7, desc[UR4][R2.64+0xc] ;  /* 0x00000c0402077981 */ /* 0x000362000c1e1900 */
[----:B------:R-:W2:Y:S02]  /*0070*/  S2R R5, SR_TID.X ;  /* 0x0000000000057919 */ /* 0x000ea40000002100 */
[----:B--2---:R-:W-:-:S13]  /*0080*/  LOP3.LUT P0, RZ, R5, 0x1f, RZ, 0xc0, !PT ;  /* 0x0000001f05ff7812 */ /* 0x004fda000780c0ff */
[----:B-1----:R-:W-:Y:S05]  /*0090*/  @P0 EXIT ;  /* 0x000000000000094d */ /* 0x002fea0003800000 */
[----:B------:R-:W0:Y:S01]  /*00a0*/  LDC.64 R2, c[0x0][0x218] ;  /* 0x00008600ff027b82 */ /* 0x000e220000000a00 */
[----:B-----5:R-:W-:-:S05]  /*00b0*/  LOP3.LUT R5, R4, 0x80000000, RZ, 0x3c, !PT ;  /* 0x8000000004057812 */ /* 0x020fca00078e3cff */
[----:B------:R-:W-:-:S04]  /*00c0*/  FADD R5, -R0, R5 ;  /* 0x0000000500057221 */ /* 0x000fc80000000100 */
[----:B------:R-:W-:-:S04]  /*00d0*/  FADD R6, -R6, R5 ;  /* 0x0000000506067221 */ /* 0x000fc80000000100 */
[----:B------:R-:W-:-:S04]  /*00e0*/  FADD R6, -R7, R6 ;  /* 0x0000000607067221 */ /* 0x000fc80000000100 */
[----:B------:R-:W-:-:S05]  /*00f0*/  FMUL R5, R6, 0.25 ;  /* 0x3e80000006057820 */ /* 0x000fca0000400000 */
[----:B0-----:R-:W-:Y:S01]  /*0100*/  STG.E desc[UR4][R2.64], R5 ;  /* 0x0000000502007986 */ /* 0x001fe2000c101904 */
[----:B------:R-:W-:Y:S05]  /*0110*/  EXIT ;  /* 0x000000000000794d */ /* 0x000fea0003800000 */
.L_x_0:
[----:B------:R-:W-:-:S00]  /*0120*/  BRA `(.L_x_0) ;  /* 0xfffffffc00fc7947 */ /* 0x000fc0000383ffff */
[----:B------:R-:W-:-:S00]  /*0130*/  NOP ;  /* 0x0000000000007918 */ /* 0x000fc00000000000 */
        /* <DEDUP_REMOVED lines=12> */
.L_x_1:


//--------------------- .nv.constant0.triton_poi_fused_exp_mean_mul_pow_rsub_2 --------------------------
	.section	.nv.constant0.triton_poi_fused_exp_mean_mul_pow_rsub_2,"a",@progbits
	.sectionflags	@""
	.align	4
.nv.constant0.triton_poi_fused_exp_mean_mul_pow_rsub_2:
	.zero		544
